//
// Generated by NVIDIA NVVM Compiler
//
// Compiler Build ID: CL-36424714
// Cuda compilation tools, release 13.0, V13.0.88
// Based on NVVM 20.0.0
//

.version 9.0
.target sm_100
.address_size 64

	// .globl	_Z12swapElementsPii

.visible .entry _Z12swapElementsPii(
	.param .u64 .ptr .align 1 _Z12swapElementsPii_param_0,
	.param .u32 _Z12swapElementsPii_param_1
)
{
	.reg .pred 	%p<4>;
	.reg .b32 	%r<12>;
	.reg .b64 	%rd<5>;

	ld.param.u64 	%rd1, [_Z12swapElementsPii_param_0];
	ld.param.u32 	%r2, [_Z12swapElementsPii_param_1];
	mov.u32 	%r4, %ctaid.x;
	mov.u32 	%r5, %ntid.x;
	mov.u32 	%r6, %tid.x;
	mad.lo.s32 	%r7, %r4, %r5, %r6;
	and.b32  	%r8, %r7, 1;
	setp.eq.b32 	%p1, %r8, 1;
	add.s32 	%r9, %r7, 1;
	setp.ge.s32 	%p2, %r9, %r2;
	or.pred  	%p3, %p1, %p2;
	@%p3 bra 	$L__BB0_2;
	cvta.to.global.u64 	%rd2, %rd1;
	mul.wide.s32 	%rd3, %r7, 4;
	add.s64 	%rd4, %rd2, %rd3;
	ld.global.u32 	%r10, [%rd4];
	ld.global.u32 	%r11, [%rd4+4];
	st.global.u32 	[%rd4], %r11;
	st.global.u32 	[%rd4+4], %r10;
$L__BB0_2:
	ret;

}


// ===== COMPILED SASS (sm_100) =====

	.target	sm_100

	.elftype	@"ET_EXEC"


//--------------------- .note.nv.tkinfo           --------------------------
	.section	.note.nv.tkinfo,"",@"SHT_NOTE"
	.sectionflags	@"SHF_NOTE_NV_TKINFO"
	.tkinfo
        /*0018*/ 	.word	0x00000002
        /*0030*/ 	.string	""
        /*0030*/ 	.string	"ptxas"
        /*0030*/ 	.string	"Cuda compilation tools, release 13.0, V13.0.88"
        /*0030*/ 	.string	"Build cuda_13.0.r13.0/compiler.36424714_0"
        /*0030*/ 	.string	"-arch sm_100 -m 64 "



//--------------------- .note.nv.cuinfo           --------------------------
	.section	.note.nv.cuinfo,"",@"SHT_NOTE"
	.sectionflags	@"SHF_NOTE_NV_CUINFO"
        /*0018*/ 	.short	0x0002
        /*001a*/ 	.short	0x0064
        /*001c*/ 	.short	0x0082
	.zero		2


//--------------------- .nv.info                  --------------------------
	.section	.nv.info,"",@"SHT_CUDA_INFO"
	.align	4


	//----- nvinfo : EIATTR_REGCOUNT
	.align		4
        /*0000*/ 	.byte	0x04, 0x2f
        /*0002*/ 	.short	(.L_1 - .L_0)
	.align		4
.L_0:
        /*0004*/ 	.word	index@(_Z12swapElementsPii)
        /*0008*/ 	.word	0x0000000a


	//----- nvinfo : EIATTR_FRAME_SIZE
	.align		4
.L_1:
        /*000c*/ 	.byte	0x04, 0x11
        /*000e*/ 	.short	(.L_3 - .L_2)
	.align		4
.L_2:
        /*0010*/ 	.word	index@(_Z12swapElementsPii)
        /*0014*/ 	.word	0x00000000


	//----- nvinfo : EIATTR_MIN_STACK_SIZE
	.align		4
.L_3:
        /*0018*/ 	.byte	0x04, 0x12
        /*001a*/ 	.short	(.L_5 - .L_4)
	.align		4
.L_4:
        /*001c*/ 	.word	index@(_Z12swapElementsPii)
        /*0020*/ 	.word	0x00000000
.L_5:


//--------------------- .nv.compat                --------------------------
	.section	.nv.compat,"",@"SHT_CUDA_COMPAT_INFO"
	.align	4
        /*0000*/ 	.byte	0x02, 0x09, 0x00, 0x00, 0x02, 0x02, 0x01, 0x00, 0x02, 0x05, 0x05, 0x00, 0x03, 0x07, 0x01, 0x01
        /*0010*/ 	.byte	0x02, 0x03, 0x00, 0x00, 0x02, 0x06, 0x01, 0x00, 0x04, 0x0b, 0x08, 0x00, 0x09, 0x00, 0x00, 0x00
        /*0020*/ 	.byte	0x00, 0x00, 0x00, 0x00


//--------------------- .nv.info._Z12swapElementsPii --------------------------
	.section	.nv.info._Z12swapElementsPii,"",@"SHT_CUDA_INFO"
	.sectionflags	@""
	.align	4


	//----- nvinfo : EIATTR_CUDA_API_VERSION
	.align		4
        /*0000*/ 	.byte	0x04, 0x37
        /*0002*/ 	.short	(.L_7 - .L_6)
.L_6:
        /*0004*/ 	.word	0x00000082


	//----- nvinfo : EIATTR_KPARAM_INFO
	.align		4
.L_7:
        /*0008*/ 	.byte	0x04, 0x17
        /*000a*/ 	.short	(.L_9 - .L_8)
.L_8:
        /*000c*/ 	.word	0x00000000
        /*0010*/ 	.short	0x0001
        /*0012*/ 	.short	0x0008
        /*0014*/ 	.byte	0x00, 0xf0, 0x11, 0x00


	//----- nvinfo : EIATTR_KPARAM_INFO
	.align		4
.L_9:
        /*0018*/ 	.byte	0x04, 0x17
        /*001a*/ 	.short	(.L_11 - .L_10)
.L_10:
        /*001c*/ 	.word	0x00000000
        /*0020*/ 	.short	0x0000
        /*0022*/ 	.short	0x0000
        /*0024*/ 	.byte	0x00, 0xf5, 0x21, 0x00


	//----- nvinfo : EIATTR_SPARSE_MMA_MASK
	.align		4
.L_11:
        /*0028*/ 	.byte	0x03, 0x50
        /*002a*/ 	.short	0x0000


	//----- nvinfo : EIATTR_MAXREG_COUNT
	.align		4
        /*002c*/ 	.byte	0x03, 0x1b
        /*002e*/ 	.short	0x00ff


	//----- nvinfo : EIATTR_MERCURY_ISA_VERSION
	.align		4
        /*0030*/ 	.byte	0x03, 0x5f
        /*0032*/ 	.short	0x0101


	//----- nvinfo : EIATTR_VRC_CTA_INIT_COUNT
	.align		4
        /*0034*/ 	.byte	0x02, 0x4a
	.zero		1
	.zero		1


	//----- nvinfo : EIATTR_EXIT_INSTR_OFFSETS
	.align		4
        /*0038*/ 	.byte	0x04, 0x1c
        /*003a*/ 	.short	(.L_13 - .L_12)


	//   ....[0]....
.L_12:
        /*003c*/ 	.word	0x000000a0


	//   ....[1]....
        /*0040*/ 	.word	0x00000120


	//----- nvinfo : EIATTR_CBANK_PARAM_SIZE
	.align		4
.L_13:
        /*0044*/ 	.byte	0x03, 0x19
        /*0046*/ 	.short	0x000c


	//----- nvinfo : EIATTR_PARAM_CBANK
	.align		4
        /*0048*/ 	.byte	0x04, 0x0a
        /*004a*/ 	.short	(.L_15 - .L_14)
	.align		4
.L_14:
        /*004c*/ 	.word	index@(.nv.constant0._Z12swapElementsPii)
        /*0050*/ 	.short	0x0380
        /*0052*/ 	.short	0x000c


	//----- nvinfo : EIATTR_SW_WAR
	.align		4
.L_15:
        /*0054*/ 	.byte	0x04, 0x36
        /*0056*/ 	.short	(.L_17 - .L_16)
.L_16:
        /*0058*/ 	.word	0x00000008
.L_17:


//--------------------- .nv.callgraph             --------------------------
	.section	.nv.callgraph,"",@"SHT_CUDA_CALLGRAPH"
	.align	4
	.sectionentsize	8
	.align		4
        /*0000*/ 	.word	0x00000000
	.align		4
        /*0004*/ 	.word	0xffffffff
	.align		4
        /*0008*/ 	.word	0x00000000
	.align		4
        /*000c*/ 	.word	0xfffffffe
	.align		4
        /*0010*/ 	.word	0x00000000
	.align		4
        /*0014*/ 	.word	0xfffffffd
	.align		4
        /*0018*/ 	.word	0x00000000
	.align		4
        /*001c*/ 	.word	0xfffffffc


//--------------------- .text._Z12swapElementsPii --------------------------
	.section	.text._Z12swapElementsPii,"ax",@progbits
	.align	128
        .global         _Z12swapElementsPii
        .type           _Z12swapElementsPii,@function
        .size           _Z12swapElementsPii,(.L_x_1 - _Z12swapElementsPii)
        .other          _Z12swapElementsPii,@"STO_CUDA_ENTRY STV_DEFAULT"
_Z12swapElementsPii:
.text._Z12swapElementsPii:
[----:B------:R-:W-:Y:S01]  /*0000*/  LDC R1, c[0x0][0x37c] ;  /* 0x0000df00ff017b82 */ /* 0x000fe20000000800 */
[----:B------:R-:W0:Y:S07]  /*0010*/  S2R R0, SR_TID.X ;  /* 0x0000000000007919 */ /* 0x000e2e0000002100 */
[----:B------:R-:W0:Y:S01]  /*0020*/  S2UR UR4, SR_CTAID.X ;  /* 0x00000000000479c3 */ /* 0x000e220000002500 */
[----:B------:R-:W1:Y:S07]  /*0030*/  LDCU UR5, c[0x0][0x388] ;  /* 0x00007100ff0577ac */ /* 0x000e6e0008000800 */
[----:B------:R-:W0:Y:S02]  /*0040*/  LDC R5, c[0x0][0x360] ;  /* 0x0000d800ff057b82 */ /* 0x000e240000000800 */
[----:B0-----:R-:W-:-:S05]  /*0050*/  IMAD R5, R5, UR4, R0 ;  /* 0x0000000405057c24 */ /* 0x001fca000f8e0200 */
[C---:B------:R-:W-:Y:S02]  /*0060*/  IADD3 R2, PT, PT, R5.reuse, 0x1, RZ ;  /* 0x0000000105027810 */ /* 0x040fe40007ffe0ff */
[----:B------:R-:W-:Y:S02]  /*0070*/  LOP3.LUT R0, R5, 0x1, RZ, 0xc0, !PT ;  /* 0x0000000105007812 */ /* 0x000fe400078ec0ff */
[----:B-1----:R-:W-:-:S04]  /*0080*/  ISETP.GE.AND P0, PT, R2, UR5, PT ;  /* 0x0000000502007c0c */ /* 0x002fc8000bf06270 */
[----:B------:R-:W-:-:S13]  /*0090*/  ISETP.EQ.U32.OR P0, PT, R0, 0x1, P0 ;  /* 0x000000010000780c */ /* 0x000fda0000702470 */
[----:B------:R-:W-:Y:S05]  /*00a0*/  @P0 EXIT ;  /* 0x000000000000094d */ /* 0x000fea0003800000 */
[----:B------:R-:W0:Y:S01]  /*00b0*/  LDC.64 R2, c[0x0][0x380] ;  /* 0x0000e000ff027b82 */ /* 0x000e220000000a00 */
[----:B------:R-:W1:Y:S01]  /*00c0*/  LDCU.64 UR4, c[0x0][0x358] ;  /* 0x00006b00ff0477ac */ /* 0x000e620008000a00 */
[----:B0-----:R-:W-:-:S05]  /*00d0*/  IMAD.WIDE R2, R5, 0x4, R2 ;  /* 0x0000000405027825 */ /* 0x001fca00078e0202 */
[----:B-1----:R-:W2:Y:S04]  /*00e0*/  LDG.E R7, desc[UR4][R2.64+0x4] ;  /* 0x0000040402077981 */ /* 0x002ea8000c1e1900 */
[----:B------:R-:W3:Y:S04]  /*00f0*/  LDG.E R5, desc[UR4][R2.64] ;  /* 0x0000000402057981 */ /* 0x000ee8000c1e1900 */
[----:B--2---:R-:W-:Y:S04]  /*0100*/  STG.E desc[UR4][R2.64], R7 ;  /* 0x0000000702007986 */ /* 0x004fe8000c101904 */
[----:B---3--:R-:W-:Y:S01]  /*0110*/  STG.E desc[UR4][R2.64+0x4], R5 ;  /* 0x0000040502007986 */ /* 0x008fe2000c101904 */
[----:B------:R-:W-:Y:S05]  /*0120*/  EXIT ;  /* 0x000000000000794d */ /* 0x000fea0003800000 */
.L_x_0:
[----:B------:R-:W-:-:S00]  /*0130*/  BRA `(.L_x_0) ;  /* 0xfffffffc00fc7947 */ /* 0x000fc0000383ffff */
[----:B------:R-:W-:-:S00]  /*0140*/  NOP ;  /* 0x0000000000007918 */ /* 0x000fc00000000000 */
        /* <DEDUP_REMOVED lines=11> */
.L_x_1:


//--------------------- .nv.shared.reserved.0     --------------------------
	.section	.nv.shared.reserved.0,"aw",@nobits
	.weak		__nv_reservedSMEM_offset_0_alias
	.size		__nv_reservedSMEM_offset_0_alias, 0, 64
	.other		__nv_reservedSMEM_offset_0_alias,@"STO_CUDA_RESERVED_SHARED STV_DEFAULT"
__nv_reservedSMEM_offset_0_alias:
	.zero		0
	.zero		64


//--------------------- .nv.constant0._Z12swapElementsPii --------------------------
	.section	.nv.constant0._Z12swapElementsPii,"a",@progbits
	.sectionflags	@""
	.align	4
.nv.constant0._Z12swapElementsPii:
	.zero		908


//--------------------- SYMBOLS --------------------------

	.type		.nv.reservedSmem.offset0,@object
	.size		.nv.reservedSmem.offset0,0x4
